//
// Generated by NVIDIA NVVM Compiler
//
// Compiler Build ID: CL-36424714
// Cuda compilation tools, release 13.0, V13.0.88
// Based on NVVM 20.0.0
//

.version 9.0
.target sm_100
.address_size 64

	// .globl	_Z24SimpleSumReductionKernelPiS_
// _ZZ24SimpleSumReductionKernelPiS_E4gx_s has been demoted

.visible .entry _Z24SimpleSumReductionKernelPiS_(
	.param .u64 .ptr .align 1 _Z24SimpleSumReductionKernelPiS__param_0,
	.param .u64 .ptr .align 1 _Z24SimpleSumReductionKernelPiS__param_1
)
{
	.reg .pred 	%p<5>;
	.reg .b32 	%r<18>;
	.reg .b64 	%rd<7>;
	// demoted variable
	.shared .align 4 .b8 _ZZ24SimpleSumReductionKernelPiS_E4gx_s[16];
	ld.param.u64 	%rd2, [_Z24SimpleSumReductionKernelPiS__param_0];
	ld.param.u64 	%rd1, [_Z24SimpleSumReductionKernelPiS__param_1];
	cvta.to.global.u64 	%rd3, %rd2;
	mov.u32 	%r1, %tid.x;
	mul.wide.u32 	%rd4, %r1, 4;
	add.s64 	%rd5, %rd3, %rd4;
	ld.global.u32 	%r6, [%rd5];
	ld.global.u32 	%r7, [%rd5+16];
	add.s32 	%r8, %r7, %r6;
	shl.b32 	%r9, %r1, 2;
	mov.u32 	%r10, _ZZ24SimpleSumReductionKernelPiS_E4gx_s;
	add.s32 	%r2, %r10, %r9;
	st.shared.u32 	[%r2], %r8;
	mov.u32 	%r17, %ntid.x;
	setp.lt.u32 	%p1, %r17, 2;
	@%p1 bra 	$L__BB0_4;
$L__BB0_1:
	shr.u32 	%r5, %r17, 1;
	bar.sync 	0;
	setp.ge.u32 	%p2, %r1, %r5;
	@%p2 bra 	$L__BB0_3;
	shl.b32 	%r11, %r5, 2;
	add.s32 	%r12, %r2, %r11;
	ld.shared.u32 	%r13, [%r12];
	ld.shared.u32 	%r14, [%r2];
	add.s32 	%r15, %r14, %r13;
	st.shared.u32 	[%r2], %r15;
$L__BB0_3:
	setp.gt.u32 	%p3, %r17, 3;
	mov.u32 	%r17, %r5;
	@%p3 bra 	$L__BB0_1;
$L__BB0_4:
	setp.ne.s32 	%p4, %r1, 0;
	@%p4 bra 	$L__BB0_6;
	ld.shared.u32 	%r16, [_ZZ24SimpleSumReductionKernelPiS_E4gx_s];
	cvta.to.global.u64 	%rd6, %rd1;
	st.global.u32 	[%rd6], %r16;
$L__BB0_6:
	ret;

}


// ===== COMPILED SASS (sm_100) =====

	.target	sm_100

	.elftype	@"ET_EXEC"


//--------------------- .note.nv.tkinfo           --------------------------
	.section	.note.nv.tkinfo,"",@"SHT_NOTE"
	.sectionflags	@"SHF_NOTE_NV_TKINFO"
	.tkinfo
        /*0018*/ 	.word	0x00000002
        /*0030*/ 	.string	""
        /*0030*/ 	.string	"ptxas"
        /*0030*/ 	.string	"Cuda compilation tools, release 13.0, V13.0.88"
        /*0030*/ 	.string	"Build cuda_13.0.r13.0/compiler.36424714_0"
        /*0030*/ 	.string	"-arch sm_100 -m 64 "



//--------------------- .note.nv.cuinfo           --------------------------
	.section	.note.nv.cuinfo,"",@"SHT_NOTE"
	.sectionflags	@"SHF_NOTE_NV_CUINFO"
        /*0018*/ 	.short	0x0002
        /*001a*/ 	.short	0x0064
        /*001c*/ 	.short	0x0082
	.zero		2


//--------------------- .nv.info                  --------------------------
	.section	.nv.info,"",@"SHT_CUDA_INFO"
	.align	4


	//----- nvinfo : EIATTR_REGCOUNT
	.align		4
        /*0000*/ 	.byte	0x04, 0x2f
        /*0002*/ 	.short	(.L_1 - .L_0)
	.align		4
.L_0:
        /*0004*/ 	.word	index@(_Z24SimpleSumReductionKernelPiS_)
        /*0008*/ 	.word	0x0000000a


	//----- nvinfo : EIATTR_FRAME_SIZE
	.align		4
.L_1:
        /*000c*/ 	.byte	0x04, 0x11
        /*000e*/ 	.short	(.L_3 - .L_2)
	.align		4
.L_2:
        /*0010*/ 	.word	index@(_Z24SimpleSumReductionKernelPiS_)
        /*0014*/ 	.word	0x00000000


	//----- nvinfo : EIATTR_MIN_STACK_SIZE
	.align		4
.L_3:
        /*0018*/ 	.byte	0x04, 0x12
        /*001a*/ 	.short	(.L_5 - .L_4)
	.align		4
.L_4:
        /*001c*/ 	.word	index@(_Z24SimpleSumReductionKernelPiS_)
        /*0020*/ 	.word	0x00000000
.L_5:


//--------------------- .nv.compat                --------------------------
	.section	.nv.compat,"",@"SHT_CUDA_COMPAT_INFO"
	.align	4
        /*0000*/ 	.byte	0x02, 0x09, 0x00, 0x00, 0x02, 0x02, 0x01, 0x00, 0x02, 0x05, 0x05, 0x00, 0x03, 0x07, 0x01, 0x01
        /*0010*/ 	.byte	0x02, 0x03, 0x00, 0x00, 0x02, 0x06, 0x01, 0x00, 0x04, 0x0b, 0x08, 0x00, 0x09, 0x00, 0x00, 0x00
        /*0020*/ 	.byte	0x00, 0x00, 0x00, 0x00


//--------------------- .nv.info._Z24SimpleSumReductionKernelPiS_ --------------------------
	.section	.nv.info._Z24SimpleSumReductionKernelPiS_,"",@"SHT_CUDA_INFO"
	.sectionflags	@""
	.align	4


	//----- nvinfo : EIATTR_CUDA_API_VERSION
	.align		4
        /*0000*/ 	.byte	0x04, 0x37
        /*0002*/ 	.short	(.L_7 - .L_6)
.L_6:
        /*0004*/ 	.word	0x00000082


	//----- nvinfo : EIATTR_KPARAM_INFO
	.align		4
.L_7:
        /*0008*/ 	.byte	0x04, 0x17
        /*000a*/ 	.short	(.L_9 - .L_8)
.L_8:
        /*000c*/ 	.word	0x00000000
        /*0010*/ 	.short	0x0001
        /*0012*/ 	.short	0x0008
        /*0014*/ 	.byte	0x00, 0xf5, 0x21, 0x00


	//----- nvinfo : EIATTR_KPARAM_INFO
	.align		4
.L_9:
        /*0018*/ 	.byte	0x04, 0x17
        /*001a*/ 	.short	(.L_11 - .L_10)
.L_10:
        /*001c*/ 	.word	0x00000000
        /*0020*/ 	.short	0x0000
        /*0022*/ 	.short	0x0000
        /*0024*/ 	.byte	0x00, 0xf5, 0x21, 0x00


	//----- nvinfo : EIATTR_SPARSE_MMA_MASK
	.align		4
.L_11:
        /*0028*/ 	.byte	0x03, 0x50
        /*002a*/ 	.short	0x0000


	//----- nvinfo : EIATTR_MAXREG_COUNT
	.align		4
        /*002c*/ 	.byte	0x03, 0x1b
        /*002e*/ 	.short	0x00ff


	//----- nvinfo : EIATTR_NUM_BARRIERS
	.align		4
        /*0030*/ 	.byte	0x02, 0x4c
        /*0032*/ 	.byte	0x01
	.zero		1


	//----- nvinfo : EIATTR_MERCURY_ISA_VERSION
	.align		4
        /*0034*/ 	.byte	0x03, 0x5f
        /*0036*/ 	.short	0x0101


	//----- nvinfo : EIATTR_VRC_CTA_INIT_COUNT
	.align		4
        /*0038*/ 	.byte	0x02, 0x4a
	.zero		1
	.zero		1


	//----- nvinfo : EIATTR_EXIT_INSTR_OFFSETS
	.align		4
        /*003c*/ 	.byte	0x04, 0x1c
        /*003e*/ 	.short	(.L_13 - .L_12)


	//   ....[0]....
.L_12:
        /*0040*/ 	.word	0x000001d0


	//   ....[1]....
        /*0044*/ 	.word	0x00000240


	//----- nvinfo : EIATTR_CBANK_PARAM_SIZE
	.align		4
.L_13:
        /*0048*/ 	.byte	0x03, 0x19
        /*004a*/ 	.short	0x0010


	//----- nvinfo : EIATTR_PARAM_CBANK
	.align		4
        /*004c*/ 	.byte	0x04, 0x0a
        /*004e*/ 	.short	(.L_15 - .L_14)
	.align		4
.L_14:
        /*0050*/ 	.word	index@(.nv.constant0._Z24SimpleSumReductionKernelPiS_)
        /*0054*/ 	.short	0x0380
        /*0056*/ 	.short	0x0010


	//----- nvinfo : EIATTR_SW_WAR
	.align		4
.L_15:
        /*0058*/ 	.byte	0x04, 0x36
        /*005a*/ 	.short	(.L_17 - .L_16)
.L_16:
        /*005c*/ 	.word	0x00000008
.L_17:


//--------------------- .nv.callgraph             --------------------------
	.section	.nv.callgraph,"",@"SHT_CUDA_CALLGRAPH"
	.align	4
	.sectionentsize	8
	.align		4
        /*0000*/ 	.word	0x00000000
	.align		4
        /*0004*/ 	.word	0xffffffff
	.align		4
        /*0008*/ 	.word	0x00000000
	.align		4
        /*000c*/ 	.word	0xfffffffe
	.align		4
        /*0010*/ 	.word	0x00000000
	.align		4
        /*0014*/ 	.word	0xfffffffd
	.align		4
        /*0018*/ 	.word	0x00000000
	.align		4
        /*001c*/ 	.word	0xfffffffc


//--------------------- .text._Z24SimpleSumReductionKernelPiS_ --------------------------
	.section	.text._Z24SimpleSumReductionKernelPiS_,"ax",@progbits
	.align	128
        .global         _Z24SimpleSumReductionKernelPiS_
        .type           _Z24SimpleSumReductionKernelPiS_,@function
        .size           _Z24SimpleSumReductionKernelPiS_,(.L_x_3 - _Z24SimpleSumReductionKernelPiS_)
        .other          _Z24SimpleSumReductionKernelPiS_,@"STO_CUDA_ENTRY STV_DEFAULT"
_Z24SimpleSumReductionKernelPiS_:
.text._Z24SimpleSumReductionKernelPiS_:
[----:B------:R-:W-:Y:S01]  /*0000*/  LDC R1, c[0x0][0x37c] ;  /* 0x0000df00ff017b82 */ /* 0x000fe20000000800 */
[----:B------:R-:W0:Y:S07]  /*0010*/  S2R R7, SR_TID.X ;  /* 0x0000000000077919 */ /* 0x000e2e0000002100 */
[----:B------:R-:W0:Y:S01]  /*0020*/  LDC.64 R2, c[0x0][0x380] ;  /* 0x0000e000ff027b82 */ /* 0x000e220000000a00 */
[----:B------:R-:W1:Y:S01]  /*0030*/  LDCU.64 UR6, c[0x0][0x358] ;  /* 0x00006b00ff0677ac */ /* 0x000e620008000a00 */
[----:B0-----:R-:W-:-:S05]  /*0040*/  IMAD.WIDE.U32 R2, R7, 0x4, R2 ;  /* 0x0000000407027825 */ /* 0x001fca00078e0002 */
[----:B-1----:R-:W2:Y:S04]  /*0050*/  LDG.E R0, desc[UR6][R2.64] ;  /* 0x0000000602007981 */ /* 0x002ea8000c1e1900 */
[----:B------:R-:W2:Y:S01]  /*0060*/  LDG.E R5, desc[UR6][R2.64+0x10] ;  /* 0x0000100602057981 */ /* 0x000ea2000c1e1900 */
[----:B------:R-:W0:Y:S01]  /*0070*/  S2UR UR5, SR_CgaCtaId ;  /* 0x00000000000579c3 */ /* 0x000e220000008800 */
[----:B------:R-:W-:Y:S01]  /*0080*/  UMOV UR4, 0x400 ;  /* 0x0000040000047882 */ /* 0x000fe20000000000 */
[----:B------:R-:W1:Y:S01]  /*0090*/  LDCU UR8, c[0x0][0x360] ;  /* 0x00006c00ff0877ac */ /* 0x000e620008000800 */
[----:B------:R-:W-:Y:S01]  /*00a0*/  ISETP.NE.AND P0, PT, R7, RZ, PT ;  /* 0x000000ff0700720c */ /* 0x000fe20003f05270 */
[----:B-1----:R-:W-:Y:S02]  /*00b0*/  UISETP.GE.U32.AND UP0, UPT, UR8, 0x2, UPT ;  /* 0x000000020800788c */ /* 0x002fe4000bf06070 */
[----:B0-----:R-:W-:Y:S01]  /*00c0*/  ULEA UR4, UR5, UR4, 0x18 ;  /* 0x0000000405047291 */ /* 0x001fe2000f8ec0ff */
[----:B--2---:R-:W-:-:S05]  /*00d0*/  IMAD.IADD R0, R0, 0x1, R5 ;  /* 0x0000000100007824 */ /* 0x004fca00078e0205 */
[----:B------:R-:W-:-:S05]  /*00e0*/  LEA R5, R7, UR4, 0x2 ;  /* 0x0000000407057c11 */ /* 0x000fca000f8e10ff */
[----:B------:R0:W-:Y:S01]  /*00f0*/  STS [R5], R0 ;  /* 0x0000000005007388 */ /* 0x0001e20000000800 */
[----:B------:R-:W-:Y:S05]  /*0100*/  BRA.U !UP0, `(.L_x_0) ;  /* 0x0000000108307547 */ /* 0x000fea000b800000 */
[----:B0-----:R-:W-:-:S07]  /*0110*/  IMAD.U32 R0, RZ, RZ, UR8 ;  /* 0x00000008ff007e24 */ /* 0x001fce000f8e00ff */
.L_x_1:
[----:B------:R-:W-:Y:S01]  /*0120*/  BAR.SYNC.DEFER_BLOCKING 0x0 ;  /* 0x0000000000007b1d */ /* 0x000fe20000010000 */
[----:B------:R-:W-:-:S04]  /*0130*/  SHF.R.U32.HI R6, RZ, 0x1, R0 ;  /* 0x00000001ff067819 */ /* 0x000fc80000011600 */
[----:B------:R-:W-:-:S13]  /*0140*/  ISETP.GE.U32.AND P1, PT, R7, R6, PT ;  /* 0x000000060700720c */ /* 0x000fda0003f26070 */
[----:B------:R-:W-:Y:S01]  /*0150*/  @!P1 LEA R2, R6, R5, 0x2 ;  /* 0x0000000506029211 */ /* 0x000fe200078e10ff */
[----:B------:R-:W-:Y:S05]  /*0160*/  @!P1 LDS R3, [R5] ;  /* 0x0000000005039984 */ /* 0x000fea0000000800 */
[----:B------:R-:W0:Y:S02]  /*0170*/  @!P1 LDS R2, [R2] ;  /* 0x0000000002029984 */ /* 0x000e240000000800 */
[----:B0-----:R-:W-:-:S05]  /*0180*/  @!P1 IMAD.IADD R4, R2, 0x1, R3 ;  /* 0x0000000102049824 */ /* 0x001fca00078e0203 */
[----:B------:R1:W-:Y:S01]  /*0190*/  @!P1 STS [R5], R4 ;  /* 0x0000000405009388 */ /* 0x0003e20000000800 */
[----:B------:R-:W-:Y:S02]  /*01a0*/  ISETP.GT.U32.AND P1, PT, R0, 0x3, PT ;  /* 0x000000030000780c */ /* 0x000fe40003f24070 */
[----:B------:R-:W-:-:S11]  /*01b0*/  MOV R0, R6 ;  /* 0x0000000600007202 */ /* 0x000fd60000000f00 */
[----:B-1----:R-:W-:Y:S05]  /*01c0*/  @P1 BRA `(.L_x_1) ;  /* 0xfffffffc00d41947 */ /* 0x002fea000383ffff */
.L_x_0:
[----:B------:R-:W-:Y:S05]  /*01d0*/  @P0 EXIT ;  /* 0x000000000000094d */ /* 0x000fea0003800000 */
[----:B------:R-:W1:Y:S01]  /*01e0*/  S2UR UR5, SR_CgaCtaId ;  /* 0x00000000000579c3 */ /* 0x000e620000008800 */
[----:B------:R-:W-:-:S07]  /*01f0*/  UMOV UR4, 0x400 ;  /* 0x0000040000047882 */ /* 0x000fce0000000000 */
[----:B------:R-:W2:Y:S01]  /*0200*/  LDC.64 R2, c[0x0][0x388] ;  /* 0x0000e200ff027b82 */ /* 0x000ea20000000a00 */
[----:B-1----:R-:W-:-:S09]  /*0210*/  ULEA UR4, UR5, UR4, 0x18 ;  /* 0x0000000405047291 */ /* 0x002fd2000f8ec0ff */
[----:B0-----:R-:W2:Y:S04]  /*0220*/  LDS R5, [UR4] ;  /* 0x00000004ff057984 */ /* 0x001ea80008000800 */
[----:B--2---:R-:W-:Y:S01]  /*0230*/  STG.E desc[UR6][R2.64], R5 ;  /* 0x0000000502007986 */ /* 0x004fe2000c101906 */
[----:B------:R-:W-:Y:S05]  /*0240*/  EXIT ;  /* 0x000000000000794d */ /* 0x000fea0003800000 */
.L_x_2:
[----:B------:R-:W-:-:S00]  /*0250*/  BRA `(.L_x_2) ;  /* 0xfffffffc00fc7947 */ /* 0x000fc0000383ffff */
[----:B------:R-:W-:-:S00]  /*0260*/  NOP ;  /* 0x0000000000007918 */ /* 0x000fc00000000000 */
        /* <DEDUP_REMOVED lines=9> */
.L_x_3:


//--------------------- .nv.shared._Z24SimpleSumReductionKernelPiS_ --------------------------
	.section	.nv.shared._Z24SimpleSumReductionKernelPiS_,"aw",@nobits
	.sectionflags	@""
	.align	4
.nv.shared._Z24SimpleSumReductionKernelPiS_:
	.zero		1040


//--------------------- .nv.shared.reserved.0     --------------------------
	.section	.nv.shared.reserved.0,"aw",@nobits
	.weak		__nv_reservedSMEM_offset_0_alias
	.size		__nv_reservedSMEM_offset_0_alias, 0, 64
	.other		__nv_reservedSMEM_offset_0_alias,@"STO_CUDA_RESERVED_SHARED STV_DEFAULT"
__nv_reservedSMEM_offset_0_alias:
	.zero		0
	.zero		64


//--------------------- .nv.constant0._Z24SimpleSumReductionKernelPiS_ --------------------------
	.section	.nv.constant0._Z24SimpleSumReductionKernelPiS_,"a",@progbits
	.sectionflags	@""
	.align	4
.nv.constant0._Z24SimpleSumReductionKernelPiS_:
	.zero		912


//--------------------- SYMBOLS --------------------------

	.type		.nv.reservedSmem.offset0,@object
	.size		.nv.reservedSmem.offset0,0x4
	.type		.nv.reservedSmem.cap,@object
	.size		.nv.reservedSmem.cap,0x4
